	.headerflags	@"EF_CUDA_TEXMODE_UNIFIED EF_CUDA_64BIT_ADDRESS EF_CUDA_ACCELERATORS EF_CUDA_SM90 EF_CUDA_VIRTUAL_SM(EF_CUDA_SM90)"
	.elftype	@"ET_EXEC"


//--------------------- .nv.info                  --------------------------
	.section	.nv.info,"",@"SHT_CUDA_INFO"
	.align	4


	//----- nvinfo : EIATTR_REGCOUNT
	.align		4
        /*0000*/ 	.byte	0x04, 0x2f
        /*0002*/ 	.short	(.L_1 - .L_0)
	.align		4
.L_0:
        /*0004*/ 	.word	index@(triton_poi_fused_add_convolution_4)
        /*0008*/ 	.word	0x00000012


	//----- nvinfo : EIATTR_MIN_STACK_SIZE
	.align		4
.L_1:
        /*000c*/ 	.byte	0x04, 0x12
        /*000e*/ 	.short	(.L_3 - .L_2)
	.align		4
.L_2:
        /*0010*/ 	.word	index@(triton_poi_fused_add_convolution_4)
        /*0014*/ 	.word	0x00000000


	//----- nvinfo : EIATTR_FRAME_SIZE
	.align		4
.L_3:
        /*0018*/ 	.byte	0x04, 0x11
        /*001a*/ 	.short	(.L_5 - .L_4)
	.align		4
.L_4:
        /*001c*/ 	.word	index@(triton_poi_fused_add_convolution_4)
        /*0020*/ 	.word	0x00000000


	//----- nvinfo : EIATTR_MIN_STACK_SIZE
	.align		4
.L_5:
        /*0024*/ 	.byte	0x04, 0x12
        /*0026*/ 	.short	(.L_7 - .L_6)
	.align		4
.L_6:
        /*0028*/ 	.word	index@(triton_poi_fused_add_convolution_4)
        /*002c*/ 	.word	0x00000000
.L_7:


//--------------------- .nv.info.triton_poi_fused_add_convolution_4 --------------------------
	.section	.nv.info.triton_poi_fused_add_convolution_4,"",@"SHT_CUDA_INFO"
	.sectionflags	@""
	.align	4


	//----- nvinfo : EIATTR_CUDA_API_VERSION
	.align		4
        /*0000*/ 	.byte	0x04, 0x37
        /*0002*/ 	.short	(.L_9 - .L_8)
.L_8:
        /*0004*/ 	.word	0x0000007c


	//----- nvinfo : EIATTR_KPARAM_INFO
	.align		4
.L_9:
        /*0008*/ 	.byte	0x04, 0x17
        /*000a*/ 	.short	(.L_11 - .L_10)
.L_10:
        /*000c*/ 	.word	0x00000000
        /*0010*/ 	.short	0x0004
        /*0012*/ 	.short	0x0020
        /*0014*/ 	.byte	0x00, 0xf0, 0x11, 0x00


	//----- nvinfo : EIATTR_KPARAM_INFO
	.align		4
.L_11:
        /*0018*/ 	.byte	0x04, 0x17
        /*001a*/ 	.short	(.L_13 - .L_12)
.L_12:
        /*001c*/ 	.word	0x00000000
        /*0020*/ 	.short	0x0003
        /*0022*/ 	.short	0x0018
        /*0024*/ 	.byte	0x00, 0xf4, 0x21, 0x00


	//----- nvinfo : EIATTR_KPARAM_INFO
	.align		4
.L_13:
        /*0028*/ 	.byte	0x04, 0x17
        /*002a*/ 	.short	(.L_15 - .L_14)
.L_14:
        /*002c*/ 	.word	0x00000000
        /*0030*/ 	.short	0x0002
        /*0032*/ 	.short	0x0010
        /*0034*/ 	.byte	0x00, 0xf4, 0x21, 0x00


	//----- nvinfo : EIATTR_KPARAM_INFO
	.align		4
.L_15:
        /*0038*/ 	.byte	0x04, 0x17
        /*003a*/ 	.short	(.L_17 - .L_16)
.L_16:
        /*003c*/ 	.word	0x00000000
        /*0040*/ 	.short	0x0001
        /*0042*/ 	.short	0x0008
        /*0044*/ 	.byte	0x00, 0xf4, 0x21, 0x00


	//----- nvinfo : EIATTR_KPARAM_INFO
	.align		4
.L_17:
        /*0048*/ 	.byte	0x04, 0x17
        /*004a*/ 	.short	(.L_19 - .L_18)
.L_18:
        /*004c*/ 	.word	0x00000000
        /*0050*/ 	.short	0x0000
        /*0052*/ 	.short	0x0000
        /*0054*/ 	.byte	0x00, 0xf4, 0x21, 0x00


	//----- nvinfo : EIATTR_SPARSE_MMA_MASK
	.align		4
.L_19:
        /*0058*/ 	.byte	0x03, 0x50
        /*005a*/ 	.short	0x0000


	//----- nvinfo : EIATTR_MAXREG_COUNT
	.align		4
        /*005c*/ 	.byte	0x03, 0x1b
        /*005e*/ 	.short	0x00ff


	//----- nvinfo : EIATTR_EXIT_INSTR_OFFSETS
	.align		4
        /*0060*/ 	.byte	0x04, 0x1c
        /*0062*/ 	.short	(.L_21 - .L_20)


	//   ....[0]....
.L_20:
        /*0064*/ 	.word	0x00000260


	//   ....[1]....
        /*0068*/ 	.word	0x00000280


	//----- nvinfo : EIATTR_REQNTID
	.align		4
.L_21:
        /*006c*/ 	.byte	0x04, 0x10
        /*006e*/ 	.short	(.L_23 - .L_22)
.L_22:
        /*0070*/ 	.word	0x00000080
        /*0074*/ 	.word	0x00000001
        /*0078*/ 	.word	0x00000001


	//----- nvinfo : EIATTR_CBANK_PARAM_SIZE
	.align		4
.L_23:
        /*007c*/ 	.byte	0x03, 0x19
        /*007e*/ 	.short	0x0024


	//----- nvinfo : EIATTR_PARAM_CBANK
	.align		4
        /*0080*/ 	.byte	0x04, 0x0a
        /*0082*/ 	.short	(.L_25 - .L_24)
	.align		4
.L_24:
        /*0084*/ 	.word	index@(.nv.constant0.triton_poi_fused_add_convolution_4)
        /*0088*/ 	.short	0x0210
        /*008a*/ 	.short	0x0024


	//----- nvinfo : EIATTR_SW_WAR
	.align		4
.L_25:
        /*008c*/ 	.byte	0x04, 0x36
        /*008e*/ 	.short	(.L_27 - .L_26)
.L_26:
        /*0090*/ 	.word	0x00000008
.L_27:


//--------------------- .nv.callgraph             --------------------------
	.section	.nv.callgraph,"",@"SHT_CUDA_CALLGRAPH"
	.align	4
	.sectionentsize	8
	.align		4
        /*0000*/ 	.word	0x00000000
	.align		4
        /*0004*/ 	.word	0xffffffff
	.align		4
        /*0008*/ 	.word	0x00000000
	.align		4
        /*000c*/ 	.word	0xfffffffe
	.align		4
        /*0010*/ 	.word	0x00000000
	.align		4
        /*0014*/ 	.word	0xfffffffd
	.align		4
        /*0018*/ 	.word	0x00000000
	.align		4
        /*001c*/ 	.word	0xfffffffc


//--------------------- .text.triton_poi_fused_add_convolution_4 --------------------------
	.section	.text.triton_poi_fused_add_convolution_4,"ax",@progbits
	.align	128
        .global         triton_poi_fused_add_convolution_4
        .type           triton_poi_fused_add_convolution_4,@function
        .size           triton_poi_fused_add_convolution_4,(.L_x_1 - triton_poi_fused_add_convolution_4)
        .other          triton_poi_fused_add_convolution_4,@"STO_CUDA_ENTRY STV_DEFAULT"
triton_poi_fused_add_convolution_4:
.text.triton_poi_fused_add_convolution_4:
[----:B------:R-:W0:Y:S02]  /*0000*/  LDC R1, c[0x0][0x28] ;  /* 0x00000a00ff017b82 */ /* 0x000e240000000800 */
[----:B------:R-:W1:Y:S01]  /*0010*/  S2R R0, SR_TID.X ;  /* 0x0000000000007919 */ /* 0x000e620000002100 */
[----:B------:R-:W2:Y:S01]  /*0020*/  LDC.64 R6, c[0x0][0x218] ;  /* 0x00008600ff067b82 */ /* 0x000ea20000000a00 */
[----:B------:R-:W-:Y:S01]  /*0030*/  ULDC.64 UR4, c[0x0][0x208] ;  /* 0x0000820000047ab9 */ /* 0x000fe20000000a00 */
[----:B------:R-:W3:Y:S06]  /*0040*/  S2R R11, SR_CTAID.X ;  /* 0x00000000000b7919 */ /* 0x000eec0000002500 */
[----:B------:R-:W4:Y:S08]  /*0050*/  LDC.64 R4, c[0x0][0x228] ;  /* 0x00008a00ff047b82 */ /* 0x000f300000000a00 */
[----:B------:R-:W5:Y:S01]  /*0060*/  LDC.64 R8, c[0x0][0x220] ;  /* 0x00008800ff087b82 */ /* 0x000f620000000a00 */
[----:B-1----:R-:W-:-:S02]  /*0070*/  LOP3.LUT R0, R0, 0x7f, RZ, 0xc0, !PT ;  /* 0x0000007f00007812 */ /* 0x002fc400078ec0ff */
[----:B---3--:R-:W-:-:S03]  /*0080*/  SHF.R.S32.HI R2, RZ, 0x18, R11 ;  /* 0x00000018ff027819 */ /* 0x008fc6000001140b */
[----:B------:R-:W-:Y:S01]  /*0090*/  IMAD R11, R11, 0x80, R0 ;  /* 0x000000800b0b7824 */ /* 0x000fe200078e0200 */
[----:B------:R-:W-:Y:S02]  /*00a0*/  SGXT R0, R2, 0x1 ;  /* 0x000000010200781a */ /* 0x000fe40000000200 */
[----:B------:R-:W1:Y:S02]  /*00b0*/  LDC.64 R2, c[0x0][0x210] ;  /* 0x00008400ff027b82 */ /* 0x000e640000000a00 */
[----:B------:R-:W-:Y:S02]  /*00c0*/  SHF.R.S32.HI R10, RZ, 0x1f, R11 ;  /* 0x0000001fff0a7819 */ /* 0x000fe4000001140b */
[-C--:B------:R-:W-:Y:S02]  /*00d0*/  LEA.HI R0, R0, R11.reuse, RZ, 0x6 ;  /* 0x0000000b00007211 */ /* 0x080fe400078f30ff */
[----:B------:R-:W-:Y:S02]  /*00e0*/  LEA.HI R12, R10, R11, RZ, 0x8 ;  /* 0x0000000b0a0c7211 */ /* 0x000fe400078f40ff */
[----:B------:R-:W-:-:S02]  /*00f0*/  SHF.R.S32.HI R0, RZ, 0x6, R0 ;  /* 0x00000006ff007819 */ /* 0x000fc40000011400 */
[----:B------:R-:W-:Y:S02]  /*0100*/  LOP3.LUT R14, R12, 0xffffff00, RZ, 0xc0, !PT ;  /* 0xffffff000c0e7812 */ /* 0x000fe400078ec0ff */
[----:B------:R-:W-:Y:S02]  /*0110*/  LEA.HI R10, R0, R0, RZ, 0x2 ;  /* 0x00000000000a7211 */ /* 0x000fe400078f10ff */
[----:B------:R-:W-:Y:S01]  /*0120*/  SHF.R.S32.HI R12, RZ, 0x8, R12 ;  /* 0x00000008ff0c7819 */ /* 0x000fe2000001140c */
[C---:B------:R-:W-:Y:S01]  /*0130*/  IMAD.IADD R15, R11.reuse, 0x1, -R14 ;  /* 0x000000010b0f7824 */ /* 0x040fe200078e0a0e */
[----:B------:R-:W-:Y:S02]  /*0140*/  LOP3.LUT R13, R10, 0xfffffffc, RZ, 0xc0, !PT ;  /* 0xfffffffc0a0d7812 */ /* 0x000fe400078ec0ff */
[----:B------:R-:W-:Y:S01]  /*0150*/  ISETP.GE.AND P0, PT, R11, 0x400, PT ;  /* 0x000004000b00780c */ /* 0x000fe20003f06270 */
[----:B------:R-:W-:Y:S02]  /*0160*/  IMAD R15, R12, 0x180, R15 ;  /* 0x000001800c0f7824 */ /* 0x000fe400078e020f */
[----:B------:R-:W-:-:S02]  /*0170*/  IMAD.IADD R13, R0, 0x1, -R13 ;  /* 0x00000001000d7824 */ /* 0x000fc400078e0a0d */
[----:B------:R-:W-:Y:S02]  /*0180*/  IMAD.MOV.U32 R0, RZ, RZ, RZ ;  /* 0x000000ffff007224 */ /* 0x000fe400078e00ff */
[----:B--2---:R-:W-:-:S04]  /*0190*/  IMAD.WIDE R6, R13, 0x4, R6 ;  /* 0x000000040d067825 */ /* 0x004fc800078e0206 */
[----:B----4-:R-:W-:-:S04]  /*01a0*/  IMAD.WIDE R4, R13, 0x4, R4 ;  /* 0x000000040d047825 */ /* 0x010fc800078e0204 */
[----:B-1----:R-:W-:Y:S01]  /*01b0*/  IMAD.WIDE R2, R11, 0x4, R2 ;  /* 0x000000040b027825 */ /* 0x002fe200078e0202 */
[----:B------:R-:W-:-:S03]  /*01c0*/  CS2R R10, SRZ ;  /* 0x00000000000a7805 */ /* 0x000fc6000001ff00 */
[----:B------:R-:W-:Y:S01]  /*01d0*/  IMAD.MOV.U32 R13, RZ, RZ, RZ ;  /* 0x000000ffff0d7224 */ /* 0x000fe200078e00ff */
[----:B------:R-:W2:Y:S01]  /*01e0*/  @!P0 LDG.E R0, desc[UR4][R2.64] ;  /* 0x0000000402008981 */ /* 0x000ea2000c1e1900 */
[----:B-----5:R-:W-:-:S03]  /*01f0*/  IMAD.WIDE R8, R15, 0x4, R8 ;  /* 0x000000040f087825 */ /* 0x020fc600078e0208 */
[----:B------:R-:W2:Y:S04]  /*0200*/  @!P0 LDG.E.EL R11, desc[UR4][R6.64] ;  /* 0x00000004060b8981 */ /* 0x000ea8000c2e1900 */
[----:B------:R-:W3:Y:S04]  /*0210*/  @!P0 LDG.E R10, desc[UR4][R8.64] ;  /* 0x00000004080a8981 */ /* 0x000ee8000c1e1900 */
[----:B------:R-:W3:Y:S01]  /*0220*/  @!P0 LDG.E.EL R13, desc[UR4][R4.64] ;  /* 0x00000004040d8981 */ /* 0x000ee2000c2e1900 */
[----:B--2---:R-:W-:Y:S01]  /*0230*/  FADD R0, R11, R0 ;  /* 0x000000000b007221 */ /* 0x004fe20000000000 */
[----:B---3--:R-:W-:-:S04]  /*0240*/  FADD R13, R13, R10 ;  /* 0x0000000a0d0d7221 */ /* 0x008fc80000000000 */
[----:B------:R-:W-:Y:S01]  /*0250*/  FADD R13, R0, R13 ;  /* 0x0000000d000d7221 */ /* 0x000fe20000000000 */
[----:B------:R-:W-:Y:S06]  /*0260*/  @P0 EXIT ;  /* 0x000000000000094d */ /* 0x000fec0003800000 */
[----:B------:R-:W-:Y:S01]  /*0270*/  STG.E desc[UR4][R2.64], R13 ;  /* 0x0000000d02007986 */ /* 0x000fe2000c101904 */
[----:B------:R-:W-:Y:S05]  /*0280*/  EXIT ;  /* 0x000000000000794d */ /* 0x000fea0003800000 */
.L_x_0:
[----:B------:R-:W-:-:S00]  /*0290*/  BRA `(.L_x_0) ;  /* 0xfffffffc00fc7947 */ /* 0x000fc0000383ffff */
[----:B------:R-:W-:-:S00]  /*02a0*/  NOP ;  /* 0x0000000000007918 */ /* 0x000fc00000000000 */
        /* <DEDUP_REMOVED lines=13> */
.L_x_1:


//--------------------- .nv.constant0.triton_poi_fused_add_convolution_4 --------------------------
	.section	.nv.constant0.triton_poi_fused_add_convolution_4,"a",@progbits
	.sectionflags	@""
	.align	4
.nv.constant0.triton_poi_fused_add_convolution_4:
	.zero		564
